//
// Generated by NVIDIA NVVM Compiler
//
// Compiler Build ID: CL-36424714
// Cuda compilation tools, release 13.0, V13.0.88
// Based on NVVM 20.0.0
//

.version 9.0
.target sm_100
.address_size 64

	// .globl	_Z22cuda_vector_add_kernelPKdS0_Pdi

.visible .entry _Z22cuda_vector_add_kernelPKdS0_Pdi(
	.param .u64 .ptr .align 1 _Z22cuda_vector_add_kernelPKdS0_Pdi_param_0,
	.param .u64 .ptr .align 1 _Z22cuda_vector_add_kernelPKdS0_Pdi_param_1,
	.param .u64 .ptr .align 1 _Z22cuda_vector_add_kernelPKdS0_Pdi_param_2,
	.param .u32 _Z22cuda_vector_add_kernelPKdS0_Pdi_param_3
)
{
	.reg .pred 	%p<2>;
	.reg .b32 	%r<6>;
	.reg .b64 	%rd<11>;
	.reg .b64 	%fd<4>;

	ld.param.u64 	%rd1, [_Z22cuda_vector_add_kernelPKdS0_Pdi_param_0];
	ld.param.u64 	%rd2, [_Z22cuda_vector_add_kernelPKdS0_Pdi_param_1];
	ld.param.u64 	%rd3, [_Z22cuda_vector_add_kernelPKdS0_Pdi_param_2];
	ld.param.u32 	%r2, [_Z22cuda_vector_add_kernelPKdS0_Pdi_param_3];
	mov.u32 	%r3, %ntid.x;
	mov.u32 	%r4, %ctaid.x;
	mov.u32 	%r5, %tid.x;
	mad.lo.s32 	%r1, %r3, %r4, %r5;
	setp.ge.s32 	%p1, %r1, %r2;
	@%p1 bra 	$L__BB0_2;
	cvta.to.global.u64 	%rd4, %rd1;
	cvta.to.global.u64 	%rd5, %rd2;
	cvta.to.global.u64 	%rd6, %rd3;
	mul.wide.s32 	%rd7, %r1, 8;
	add.s64 	%rd8, %rd4, %rd7;
	ld.global.f64 	%fd1, [%rd8];
	add.s64 	%rd9, %rd5, %rd7;
	ld.global.f64 	%fd2, [%rd9];
	add.f64 	%fd3, %fd1, %fd2;
	add.s64 	%rd10, %rd6, %rd7;
	st.global.f64 	[%rd10], %fd3;
$L__BB0_2:
	ret;

}


// ===== COMPILED SASS (sm_100) =====

	.target	sm_100

	.elftype	@"ET_EXEC"


//--------------------- .note.nv.tkinfo           --------------------------
	.section	.note.nv.tkinfo,"",@"SHT_NOTE"
	.sectionflags	@"SHF_NOTE_NV_TKINFO"
	.tkinfo
        /*0018*/ 	.word	0x00000002
        /*0030*/ 	.string	""
        /*0030*/ 	.string	"ptxas"
        /*0030*/ 	.string	"Cuda compilation tools, release 13.0, V13.0.88"
        /*0030*/ 	.string	"Build cuda_13.0.r13.0/compiler.36424714_0"
        /*0030*/ 	.string	"-arch sm_100 -m 64 "



//--------------------- .note.nv.cuinfo           --------------------------
	.section	.note.nv.cuinfo,"",@"SHT_NOTE"
	.sectionflags	@"SHF_NOTE_NV_CUINFO"
        /*0018*/ 	.short	0x0002
        /*001a*/ 	.short	0x0064
        /*001c*/ 	.short	0x0082
	.zero		2


//--------------------- .nv.info                  --------------------------
	.section	.nv.info,"",@"SHT_CUDA_INFO"
	.align	4


	//----- nvinfo : EIATTR_REGCOUNT
	.align		4
        /*0000*/ 	.byte	0x04, 0x2f
        /*0002*/ 	.short	(.L_1 - .L_0)
	.align		4
.L_0:
        /*0004*/ 	.word	index@(_Z22cuda_vector_add_kernelPKdS0_Pdi)
        /*0008*/ 	.word	0x0000000e


	//----- nvinfo : EIATTR_FRAME_SIZE
	.align		4
.L_1:
        /*000c*/ 	.byte	0x04, 0x11
        /*000e*/ 	.short	(.L_3 - .L_2)
	.align		4
.L_2:
        /*0010*/ 	.word	index@(_Z22cuda_vector_add_kernelPKdS0_Pdi)
        /*0014*/ 	.word	0x00000000


	//----- nvinfo : EIATTR_MIN_STACK_SIZE
	.align		4
.L_3:
        /*0018*/ 	.byte	0x04, 0x12
        /*001a*/ 	.short	(.L_5 - .L_4)
	.align		4
.L_4:
        /*001c*/ 	.word	index@(_Z22cuda_vector_add_kernelPKdS0_Pdi)
        /*0020*/ 	.word	0x00000000
.L_5:


//--------------------- .nv.compat                --------------------------
	.section	.nv.compat,"",@"SHT_CUDA_COMPAT_INFO"
	.align	4
        /*0000*/ 	.byte	0x02, 0x09, 0x00, 0x00, 0x02, 0x02, 0x01, 0x00, 0x02, 0x05, 0x05, 0x00, 0x03, 0x07, 0x01, 0x01
        /*0010*/ 	.byte	0x02, 0x03, 0x00, 0x00, 0x02, 0x06, 0x01, 0x00, 0x04, 0x0b, 0x08, 0x00, 0x01, 0x00, 0x00, 0x00
        /*0020*/ 	.byte	0x00, 0x00, 0x00, 0x00


//--------------------- .nv.info._Z22cuda_vector_add_kernelPKdS0_Pdi --------------------------
	.section	.nv.info._Z22cuda_vector_add_kernelPKdS0_Pdi,"",@"SHT_CUDA_INFO"
	.sectionflags	@""
	.align	4


	//----- nvinfo : EIATTR_CUDA_API_VERSION
	.align		4
        /*0000*/ 	.byte	0x04, 0x37
        /*0002*/ 	.short	(.L_7 - .L_6)
.L_6:
        /*0004*/ 	.word	0x00000082


	//----- nvinfo : EIATTR_KPARAM_INFO
	.align		4
.L_7:
        /*0008*/ 	.byte	0x04, 0x17
        /*000a*/ 	.short	(.L_9 - .L_8)
.L_8:
        /*000c*/ 	.word	0x00000000
        /*0010*/ 	.short	0x0003
        /*0012*/ 	.short	0x0018
        /*0014*/ 	.byte	0x00, 0xf0, 0x11, 0x00


	//----- nvinfo : EIATTR_KPARAM_INFO
	.align		4
.L_9:
        /*0018*/ 	.byte	0x04, 0x17
        /*001a*/ 	.short	(.L_11 - .L_10)
.L_10:
        /*001c*/ 	.word	0x00000000
        /*0020*/ 	.short	0x0002
        /*0022*/ 	.short	0x0010
        /*0024*/ 	.byte	0x00, 0xf5, 0x21, 0x00


	//----- nvinfo : EIATTR_KPARAM_INFO
	.align		4
.L_11:
        /*0028*/ 	.byte	0x04, 0x17
        /*002a*/ 	.short	(.L_13 - .L_12)
.L_12:
        /*002c*/ 	.word	0x00000000
        /*0030*/ 	.short	0x0001
        /*0032*/ 	.short	0x0008
        /*0034*/ 	.byte	0x00, 0xf5, 0x21, 0x00


	//----- nvinfo : EIATTR_KPARAM_INFO
	.align		4
.L_13:
        /*0038*/ 	.byte	0x04, 0x17
        /*003a*/ 	.short	(.L_15 - .L_14)
.L_14:
        /*003c*/ 	.word	0x00000000
        /*0040*/ 	.short	0x0000
        /*0042*/ 	.short	0x0000
        /*0044*/ 	.byte	0x00, 0xf5, 0x21, 0x00


	//----- nvinfo : EIATTR_SPARSE_MMA_MASK
	.align		4
.L_15:
        /*0048*/ 	.byte	0x03, 0x50
        /*004a*/ 	.short	0x0000


	//----- nvinfo : EIATTR_MAXREG_COUNT
	.align		4
        /*004c*/ 	.byte	0x03, 0x1b
        /*004e*/ 	.short	0x00ff


	//----- nvinfo : EIATTR_MERCURY_ISA_VERSION
	.align		4
        /*0050*/ 	.byte	0x03, 0x5f
        /*0052*/ 	.short	0x0101


	//----- nvinfo : EIATTR_VRC_CTA_INIT_COUNT
	.align		4
        /*0054*/ 	.byte	0x02, 0x4a
	.zero		1
	.zero		1


	//----- nvinfo : EIATTR_EXIT_INSTR_OFFSETS
	.align		4
        /*0058*/ 	.byte	0x04, 0x1c
        /*005a*/ 	.short	(.L_17 - .L_16)


	//   ....[0]....
.L_16:
        /*005c*/ 	.word	0x00000070


	//   ....[1]....
        /*0060*/ 	.word	0x00000130


	//----- nvinfo : EIATTR_CBANK_PARAM_SIZE
	.align		4
.L_17:
        /*0064*/ 	.byte	0x03, 0x19
        /*0066*/ 	.short	0x001c


	//----- nvinfo : EIATTR_PARAM_CBANK
	.align		4
        /*0068*/ 	.byte	0x04, 0x0a
        /*006a*/ 	.short	(.L_19 - .L_18)
	.align		4
.L_18:
        /*006c*/ 	.word	index@(.nv.constant0._Z22cuda_vector_add_kernelPKdS0_Pdi)
        /*0070*/ 	.short	0x0380
        /*0072*/ 	.short	0x001c


	//----- nvinfo : EIATTR_SW_WAR
	.align		4
.L_19:
        /*0074*/ 	.byte	0x04, 0x36
        /*0076*/ 	.short	(.L_21 - .L_20)
.L_20:
        /*0078*/ 	.word	0x00000008
.L_21:


//--------------------- .nv.callgraph             --------------------------
	.section	.nv.callgraph,"",@"SHT_CUDA_CALLGRAPH"
	.align	4
	.sectionentsize	8
	.align		4
        /*0000*/ 	.word	0x00000000
	.align		4
        /*0004*/ 	.word	0xffffffff
	.align		4
        /*0008*/ 	.word	0x00000000
	.align		4
        /*000c*/ 	.word	0xfffffffe
	.align		4
        /*0010*/ 	.word	0x00000000
	.align		4
        /*0014*/ 	.word	0xfffffffd
	.align		4
        /*0018*/ 	.word	0x00000000
	.align		4
        /*001c*/ 	.word	0xfffffffc


//--------------------- .text._Z22cuda_vector_add_kernelPKdS0_Pdi --------------------------
	.section	.text._Z22cuda_vector_add_kernelPKdS0_Pdi,"ax",@progbits
	.align	128
        .global         _Z22cuda_vector_add_kernelPKdS0_Pdi
        .type           _Z22cuda_vector_add_kernelPKdS0_Pdi,@function
        .size           _Z22cuda_vector_add_kernelPKdS0_Pdi,(.L_x_1 - _Z22cuda_vector_add_kernelPKdS0_Pdi)
        .other          _Z22cuda_vector_add_kernelPKdS0_Pdi,@"STO_CUDA_ENTRY STV_DEFAULT"
_Z22cuda_vector_add_kernelPKdS0_Pdi:
.text._Z22cuda_vector_add_kernelPKdS0_Pdi:
[----:B------:R-:W-:Y:S01]  /*0000*/  LDC R1, c[0x0][0x37c] ;  /* 0x0000df00ff017b82 */ /* 0x000fe20000000800 */
[----:B------:R-:W0:Y:S01]  /*0010*/  S2R R11, SR_CTAID.X ;  /* 0x00000000000b7919 */ /* 0x000e220000002500 */
[----:B------:R-:W0:Y:S01]  /*0020*/  LDCU UR4, c[0x0][0x360] ;  /* 0x00006c00ff0477ac */ /* 0x000e220008000800 */
[----:B------:R-:W0:Y:S01]  /*0030*/  S2R R0, SR_TID.X ;  /* 0x0000000000007919 */ /* 0x000e220000002100 */
[----:B------:R-:W1:Y:S01]  /*0040*/  LDCU UR5, c[0x0][0x398] ;  /* 0x00007300ff0577ac */ /* 0x000e620008000800 */
[----:B0-----:R-:W-:-:S05]  /*0050*/  IMAD R11, R11, UR4, R0 ;  /* 0x000000040b0b7c24 */ /* 0x001fca000f8e0200 */
[----:B-1----:R-:W-:-:S13]  /*0060*/  ISETP.GE.AND P0, PT, R11, UR5, PT ;  /* 0x000000050b007c0c */ /* 0x002fda000bf06270 */
[----:B------:R-:W-:Y:S05]  /*0070*/  @P0 EXIT ;  /* 0x000000000000094d */ /* 0x000fea0003800000 */
[----:B------:R-:W0:Y:S01]  /*0080*/  LDC.64 R2, c[0x0][0x380] ;  /* 0x0000e000ff027b82 */ /* 0x000e220000000a00 */
[----:B------:R-:W1:Y:S07]  /*0090*/  LDCU.64 UR4, c[0x0][0x358] ;  /* 0x00006b00ff0477ac */ /* 0x000e6e0008000a00 */
[----:B------:R-:W2:Y:S08]  /*00a0*/  LDC.64 R4, c[0x0][0x388] ;  /* 0x0000e200ff047b82 */ /* 0x000eb00000000a00 */
[----:B------:R-:W3:Y:S01]  /*00b0*/  LDC.64 R8, c[0x0][0x390] ;  /* 0x0000e400ff087b82 */ /* 0x000ee20000000a00 */
[----:B0-----:R-:W-:-:S06]  /*00c0*/  IMAD.WIDE R2, R11, 0x8, R2 ;  /* 0x000000080b027825 */ /* 0x001fcc00078e0202 */
[----:B-1----:R-:W4:Y:S01]  /*00d0*/  LDG.E.64 R2, desc[UR4][R2.64] ;  /* 0x0000000402027981 */ /* 0x002f22000c1e1b00 */
[----:B--2---:R-:W-:-:S06]  /*00e0*/  IMAD.WIDE R4, R11, 0x8, R4 ;  /* 0x000000080b047825 */ /* 0x004fcc00078e0204 */
[----:B------:R-:W4:Y:S01]  /*00f0*/  LDG.E.64 R4, desc[UR4][R4.64] ;  /* 0x0000000404047981 */ /* 0x000f22000c1e1b00 */
[----:B---3--:R-:W-:Y:S01]  /*0100*/  IMAD.WIDE R8, R11, 0x8, R8 ;  /* 0x000000080b087825 */ /* 0x008fe200078e0208 */
[----:B----4-:R-:W-:-:S07]  /*0110*/  DADD R6, R2, R4 ;  /* 0x0000000002067229 */ /* 0x010fce0000000004 */
[----:B------:R-:W-:Y:S01]  /*0120*/  STG.E.64 desc[UR4][R8.64], R6 ;  /* 0x0000000608007986 */ /* 0x000fe2000c101b04 */
[----:B------:R-:W-:Y:S05]  /*0130*/  EXIT ;  /* 0x000000000000794d */ /* 0x000fea0003800000 */
.L_x_0:
[----:B------:R-:W-:-:S00]  /*0140*/  BRA `(.L_x_0) ;  /* 0xfffffffc00fc7947 */ /* 0x000fc0000383ffff */
[----:B------:R-:W-:-:S00]  /*0150*/  NOP ;  /* 0x0000000000007918 */ /* 0x000fc00000000000 */
        /* <DEDUP_REMOVED lines=10> */
.L_x_1:


//--------------------- .nv.shared.reserved.0     --------------------------
	.section	.nv.shared.reserved.0,"aw",@nobits
	.weak		__nv_reservedSMEM_offset_0_alias
	.size		__nv_reservedSMEM_offset_0_alias, 0, 64
	.other		__nv_reservedSMEM_offset_0_alias,@"STO_CUDA_RESERVED_SHARED STV_DEFAULT"
__nv_reservedSMEM_offset_0_alias:
	.zero		0
	.zero		64


//--------------------- .nv.constant0._Z22cuda_vector_add_kernelPKdS0_Pdi --------------------------
	.section	.nv.constant0._Z22cuda_vector_add_kernelPKdS0_Pdi,"a",@progbits
	.sectionflags	@""
	.align	4
.nv.constant0._Z22cuda_vector_add_kernelPKdS0_Pdi:
	.zero		924


//--------------------- SYMBOLS --------------------------

	.type		.nv.reservedSmem.offset0,@object
	.size		.nv.reservedSmem.offset0,0x4
